//
// Generated by NVIDIA NVVM Compiler
//
// Compiler Build ID: CL-36424714
// Cuda compilation tools, release 13.0, V13.0.88
// Based on NVVM 20.0.0
//

.version 9.0
.target sm_100
.address_size 64

	// .globl	_Z10max_gpu_v1PiS_
// _ZZ10max_gpu_v2PiS_E5cache has been demoted

.visible .entry _Z10max_gpu_v1PiS_(
	.param .u64 .ptr .align 1 _Z10max_gpu_v1PiS__param_0,
	.param .u64 .ptr .align 1 _Z10max_gpu_v1PiS__param_1
)
{
	.reg .b32 	%r<20>;
	.reg .b64 	%rd<11>;

	ld.param.u64 	%rd1, [_Z10max_gpu_v1PiS__param_0];
	ld.param.u64 	%rd2, [_Z10max_gpu_v1PiS__param_1];
	cvta.to.global.u64 	%rd3, %rd1;
	mov.u32 	%r1, %tid.x;
	mov.u32 	%r2, %ctaid.x;
	mov.u32 	%r3, %ntid.x;
	mad.lo.s32 	%r4, %r2, %r3, %r1;
	mul.wide.s32 	%rd4, %r4, 4;
	add.s64 	%rd5, %rd3, %rd4;
	ld.global.u32 	%r5, [%rd5];
	mul.wide.s32 	%rd6, %r4, 28;
	add.s64 	%rd7, %rd5, %rd6;
	ld.global.u32 	%r6, [%rd7+4];
	max.s32 	%r7, %r6, %r5;
	ld.global.u32 	%r8, [%rd7+8];
	max.s32 	%r9, %r8, %r7;
	ld.global.u32 	%r10, [%rd7+12];
	max.s32 	%r11, %r10, %r9;
	ld.global.u32 	%r12, [%rd7+16];
	max.s32 	%r13, %r12, %r11;
	ld.global.u32 	%r14, [%rd7+20];
	max.s32 	%r15, %r14, %r13;
	ld.global.u32 	%r16, [%rd7+24];
	max.s32 	%r17, %r16, %r15;
	ld.global.u32 	%r18, [%rd7+28];
	max.s32 	%r19, %r18, %r17;
	cvta.to.global.u64 	%rd8, %rd2;
	mul.wide.u32 	%rd9, %r2, 4;
	add.s64 	%rd10, %rd8, %rd9;
	st.global.u32 	[%rd10], %r19;
	ret;

}
	// .globl	_Z10max_gpu_v2PiS_
.visible .entry _Z10max_gpu_v2PiS_(
	.param .u64 .ptr .align 1 _Z10max_gpu_v2PiS__param_0,
	.param .u64 .ptr .align 1 _Z10max_gpu_v2PiS__param_1
)
{
	.reg .pred 	%p<8>;
	.reg .b32 	%r<28>;
	.reg .b64 	%rd<15>;
	// demoted variable
	.shared .align 4 .b8 _ZZ10max_gpu_v2PiS_E5cache[16];
	ld.param.u64 	%rd7, [_Z10max_gpu_v2PiS__param_0];
	ld.param.u64 	%rd6, [_Z10max_gpu_v2PiS__param_1];
	cvta.to.global.u64 	%rd1, %rd7;
	mov.u32 	%r1, %tid.x;
	mov.u32 	%r2, %ctaid.x;
	shl.b32 	%r16, %r2, 3;
	add.s32 	%r3, %r16, %r1;
	mul.wide.u32 	%rd8, %r3, 4;
	add.s64 	%rd14, %rd1, %rd8;
	ld.global.u32 	%r26, [%rd14];
	setp.gt.u32 	%p1, %r1, 7;
	@%p1 bra 	$L__BB1_3;
	mov.u32 	%r5, %ntid.x;
	mul.wide.u32 	%rd3, %r5, 4;
	mov.u32 	%r25, %r1;
$L__BB1_2:
	ld.global.u32 	%r17, [%rd14];
	max.s32 	%r26, %r17, %r26;
	add.s32 	%r25, %r25, %r5;
	add.s64 	%rd14, %rd14, %rd3;
	setp.lt.u32 	%p2, %r25, 8;
	@%p2 bra 	$L__BB1_2;
$L__BB1_3:
	shl.b32 	%r18, %r1, 2;
	mov.u32 	%r19, _ZZ10max_gpu_v2PiS_E5cache;
	add.s32 	%r11, %r19, %r18;
	st.shared.u32 	[%r11], %r26;
	bar.sync 	0;
	mov.u32 	%r27, %ntid.x;
	setp.lt.u32 	%p3, %r27, 2;
	@%p3 bra 	$L__BB1_8;
$L__BB1_4:
	mov.u32 	%r13, %r27;
	shr.u32 	%r27, %r13, 1;
	setp.ge.u32 	%p4, %r1, %r27;
	@%p4 bra 	$L__BB1_7;
	ld.shared.u32 	%r20, [%r11];
	shl.b32 	%r21, %r27, 2;
	add.s32 	%r22, %r11, %r21;
	ld.shared.u32 	%r15, [%r22];
	setp.ge.s32 	%p5, %r20, %r15;
	@%p5 bra 	$L__BB1_7;
	st.shared.u32 	[%r11], %r15;
$L__BB1_7:
	bar.sync 	0;
	setp.gt.u32 	%p6, %r13, 3;
	@%p6 bra 	$L__BB1_4;
$L__BB1_8:
	setp.ne.s32 	%p7, %r1, 0;
	@%p7 bra 	$L__BB1_10;
	ld.shared.u32 	%r23, [_ZZ10max_gpu_v2PiS_E5cache];
	cvta.to.global.u64 	%rd11, %rd6;
	mul.wide.u32 	%rd12, %r2, 4;
	add.s64 	%rd13, %rd11, %rd12;
	st.global.u32 	[%rd13], %r23;
$L__BB1_10:
	ret;

}


// ===== COMPILED SASS (sm_100) =====

	.target	sm_100

	.elftype	@"ET_EXEC"


//--------------------- .note.nv.tkinfo           --------------------------
	.section	.note.nv.tkinfo,"",@"SHT_NOTE"
	.sectionflags	@"SHF_NOTE_NV_TKINFO"
	.tkinfo
        /*0018*/ 	.word	0x00000002
        /*0030*/ 	.string	""
        /*0030*/ 	.string	"ptxas"
        /*0030*/ 	.string	"Cuda compilation tools, release 13.0, V13.0.88"
        /*0030*/ 	.string	"Build cuda_13.0.r13.0/compiler.36424714_0"
        /*0030*/ 	.string	"-arch sm_100 -m 64 "



//--------------------- .note.nv.cuinfo           --------------------------
	.section	.note.nv.cuinfo,"",@"SHT_NOTE"
	.sectionflags	@"SHF_NOTE_NV_CUINFO"
        /*0018*/ 	.short	0x0002
        /*001a*/ 	.short	0x0064
        /*001c*/ 	.short	0x0082
	.zero		2


//--------------------- .nv.info                  --------------------------
	.section	.nv.info,"",@"SHT_CUDA_INFO"
	.align	4


	//----- nvinfo : EIATTR_REGCOUNT
	.align		4
        /*0000*/ 	.byte	0x04, 0x2f
        /*0002*/ 	.short	(.L_1 - .L_0)
	.align		4
.L_0:
        /*0004*/ 	.word	index@(_Z10max_gpu_v1PiS_)
        /*0008*/ 	.word	0x00000012


	//----- nvinfo : EIATTR_FRAME_SIZE
	.align		4
.L_1:
        /*000c*/ 	.byte	0x04, 0x11
        /*000e*/ 	.short	(.L_3 - .L_2)
	.align		4
.L_2:
        /*0010*/ 	.word	index@(_Z10max_gpu_v1PiS_)
        /*0014*/ 	.word	0x00000000


	//----- nvinfo : EIATTR_REGCOUNT
	.align		4
.L_3:
        /*0018*/ 	.byte	0x04, 0x2f
        /*001a*/ 	.short	(.L_5 - .L_4)
	.align		4
.L_4:
        /*001c*/ 	.word	index@(_Z10max_gpu_v2PiS_)
        /*0020*/ 	.word	0x0000000c


	//----- nvinfo : EIATTR_FRAME_SIZE
	.align		4
.L_5:
        /*0024*/ 	.byte	0x04, 0x11
        /*0026*/ 	.short	(.L_7 - .L_6)
	.align		4
.L_6:
        /*0028*/ 	.word	index@(_Z10max_gpu_v2PiS_)
        /*002c*/ 	.word	0x00000000


	//----- nvinfo : EIATTR_MIN_STACK_SIZE
	.align		4
.L_7:
        /*0030*/ 	.byte	0x04, 0x12
        /*0032*/ 	.short	(.L_9 - .L_8)
	.align		4
.L_8:
        /*0034*/ 	.word	index@(_Z10max_gpu_v2PiS_)
        /*0038*/ 	.word	0x00000000


	//----- nvinfo : EIATTR_MIN_STACK_SIZE
	.align		4
.L_9:
        /*003c*/ 	.byte	0x04, 0x12
        /*003e*/ 	.short	(.L_11 - .L_10)
	.align		4
.L_10:
        /*0040*/ 	.word	index@(_Z10max_gpu_v1PiS_)
        /*0044*/ 	.word	0x00000000
.L_11:


//--------------------- .nv.compat                --------------------------
	.section	.nv.compat,"",@"SHT_CUDA_COMPAT_INFO"
	.align	4
        /*0000*/ 	.byte	0x02, 0x09, 0x00, 0x00, 0x02, 0x02, 0x01, 0x00, 0x02, 0x05, 0x05, 0x00, 0x03, 0x07, 0x01, 0x01
        /*0010*/ 	.byte	0x02, 0x03, 0x00, 0x00, 0x02, 0x06, 0x01, 0x00, 0x04, 0x0b, 0x08, 0x00, 0x09, 0x00, 0x00, 0x00
        /*0020*/ 	.byte	0x00, 0x00, 0x00, 0x00


//--------------------- .nv.info._Z10max_gpu_v2PiS_ --------------------------
	.section	.nv.info._Z10max_gpu_v2PiS_,"",@"SHT_CUDA_INFO"
	.sectionflags	@""
	.align	4


	//----- nvinfo : EIATTR_CUDA_API_VERSION
	.align		4
        /*0000*/ 	.byte	0x04, 0x37
        /*0002*/ 	.short	(.L_13 - .L_12)
.L_12:
        /*0004*/ 	.word	0x00000082


	//----- nvinfo : EIATTR_KPARAM_INFO
	.align		4
.L_13:
        /*0008*/ 	.byte	0x04, 0x17
        /*000a*/ 	.short	(.L_15 - .L_14)
.L_14:
        /*000c*/ 	.word	0x00000000
        /*0010*/ 	.short	0x0001
        /*0012*/ 	.short	0x0008
        /*0014*/ 	.byte	0x00, 0xf5, 0x21, 0x00


	//----- nvinfo : EIATTR_KPARAM_INFO
	.align		4
.L_15:
        /*0018*/ 	.byte	0x04, 0x17
        /*001a*/ 	.short	(.L_17 - .L_16)
.L_16:
        /*001c*/ 	.word	0x00000000
        /*0020*/ 	.short	0x0000
        /*0022*/ 	.short	0x0000
        /*0024*/ 	.byte	0x00, 0xf5, 0x21, 0x00


	//----- nvinfo : EIATTR_SPARSE_MMA_MASK
	.align		4
.L_17:
        /*0028*/ 	.byte	0x03, 0x50
        /*002a*/ 	.short	0x0000


	//----- nvinfo : EIATTR_MAXREG_COUNT
	.align		4
        /*002c*/ 	.byte	0x03, 0x1b
        /*002e*/ 	.short	0x00ff


	//----- nvinfo : EIATTR_NUM_BARRIERS
	.align		4
        /*0030*/ 	.byte	0x02, 0x4c
        /*0032*/ 	.byte	0x01
	.zero		1


	//----- nvinfo : EIATTR_MERCURY_ISA_VERSION
	.align		4
        /*0034*/ 	.byte	0x03, 0x5f
        /*0036*/ 	.short	0x0101


	//----- nvinfo : EIATTR_VRC_CTA_INIT_COUNT
	.align		4
        /*0038*/ 	.byte	0x02, 0x4a
	.zero		1
	.zero		1


	//----- nvinfo : EIATTR_EXIT_INSTR_OFFSETS
	.align		4
        /*003c*/ 	.byte	0x04, 0x1c
        /*003e*/ 	.short	(.L_19 - .L_18)


	//   ....[0]....
.L_18:
        /*0040*/ 	.word	0x000002d0


	//   ....[1]....
        /*0044*/ 	.word	0x00000350


	//----- nvinfo : EIATTR_CRS_STACK_SIZE
	.align		4
.L_19:
        /*0048*/ 	.byte	0x04, 0x1e
        /*004a*/ 	.short	(.L_21 - .L_20)
.L_20:
        /*004c*/ 	.word	0x00000000


	//----- nvinfo : EIATTR_CBANK_PARAM_SIZE
	.align		4
.L_21:
        /*0050*/ 	.byte	0x03, 0x19
        /*0052*/ 	.short	0x0010


	//----- nvinfo : EIATTR_PARAM_CBANK
	.align		4
        /*0054*/ 	.byte	0x04, 0x0a
        /*0056*/ 	.short	(.L_23 - .L_22)
	.align		4
.L_22:
        /*0058*/ 	.word	index@(.nv.constant0._Z10max_gpu_v2PiS_)
        /*005c*/ 	.short	0x0380
        /*005e*/ 	.short	0x0010


	//----- nvinfo : EIATTR_SW_WAR
	.align		4
.L_23:
        /*0060*/ 	.byte	0x04, 0x36
        /*0062*/ 	.short	(.L_25 - .L_24)
.L_24:
        /*0064*/ 	.word	0x00000008
.L_25:


//--------------------- .nv.info._Z10max_gpu_v1PiS_ --------------------------
	.section	.nv.info._Z10max_gpu_v1PiS_,"",@"SHT_CUDA_INFO"
	.sectionflags	@""
	.align	4


	//----- nvinfo : EIATTR_CUDA_API_VERSION
	.align		4
        /*0000*/ 	.byte	0x04, 0x37
        /*0002*/ 	.short	(.L_27 - .L_26)
.L_26:
        /*0004*/ 	.word	0x00000082


	//----- nvinfo : EIATTR_KPARAM_INFO
	.align		4
.L_27:
        /*0008*/ 	.byte	0x04, 0x17
        /*000a*/ 	.short	(.L_29 - .L_28)
.L_28:
        /*000c*/ 	.word	0x00000000
        /*0010*/ 	.short	0x0001
        /*0012*/ 	.short	0x0008
        /*0014*/ 	.byte	0x00, 0xf5, 0x21, 0x00


	//----- nvinfo : EIATTR_KPARAM_INFO
	.align		4
.L_29:
        /*0018*/ 	.byte	0x04, 0x17
        /*001a*/ 	.short	(.L_31 - .L_30)
.L_30:
        /*001c*/ 	.word	0x00000000
        /*0020*/ 	.short	0x0000
        /*0022*/ 	.short	0x0000
        /*0024*/ 	.byte	0x00, 0xf5, 0x21, 0x00


	//----- nvinfo : EIATTR_SPARSE_MMA_MASK
	.align		4
.L_31:
        /*0028*/ 	.byte	0x03, 0x50
        /*002a*/ 	.short	0x0000


	//----- nvinfo : EIATTR_MAXREG_COUNT
	.align		4
        /*002c*/ 	.byte	0x03, 0x1b
        /*002e*/ 	.short	0x00ff


	//----- nvinfo : EIATTR_MERCURY_ISA_VERSION
	.align		4
        /*0030*/ 	.byte	0x03, 0x5f
        /*0032*/ 	.short	0x0101


	//----- nvinfo : EIATTR_VRC_CTA_INIT_COUNT
	.align		4
        /*0034*/ 	.byte	0x02, 0x4a
	.zero		1
	.zero		1


	//----- nvinfo : EIATTR_EXIT_INSTR_OFFSETS
	.align		4
        /*0038*/ 	.byte	0x04, 0x1c
        /*003a*/ 	.short	(.L_33 - .L_32)


	//   ....[0]....
.L_32:
        /*003c*/ 	.word	0x00000180


	//----- nvinfo : EIATTR_CBANK_PARAM_SIZE
	.align		4
.L_33:
        /*0040*/ 	.byte	0x03, 0x19
        /*0042*/ 	.short	0x0010


	//----- nvinfo : EIATTR_PARAM_CBANK
	.align		4
        /*0044*/ 	.byte	0x04, 0x0a
        /*0046*/ 	.short	(.L_35 - .L_34)
	.align		4
.L_34:
        /*0048*/ 	.word	index@(.nv.constant0._Z10max_gpu_v1PiS_)
        /*004c*/ 	.short	0x0380
        /*004e*/ 	.short	0x0010


	//----- nvinfo : EIATTR_SW_WAR
	.align		4
.L_35:
        /*0050*/ 	.byte	0x04, 0x36
        /*0052*/ 	.short	(.L_37 - .L_36)
.L_36:
        /*0054*/ 	.word	0x00000008
.L_37:


//--------------------- .nv.callgraph             --------------------------
	.section	.nv.callgraph,"",@"SHT_CUDA_CALLGRAPH"
	.align	4
	.sectionentsize	8
	.align		4
        /*0000*/ 	.word	0x00000000
	.align		4
        /*0004*/ 	.word	0xffffffff
	.align		4
        /*0008*/ 	.word	0x00000000
	.align		4
        /*000c*/ 	.word	0xfffffffe
	.align		4
        /*0010*/ 	.word	0x00000000
	.align		4
        /*0014*/ 	.word	0xfffffffd
	.align		4
        /*0018*/ 	.word	0x00000000
	.align		4
        /*001c*/ 	.word	0xfffffffc


//--------------------- .text._Z10max_gpu_v2PiS_  --------------------------
	.section	.text._Z10max_gpu_v2PiS_,"ax",@progbits
	.align	128
        .global         _Z10max_gpu_v2PiS_
        .type           _Z10max_gpu_v2PiS_,@function
        .size           _Z10max_gpu_v2PiS_,(.L_x_9 - _Z10max_gpu_v2PiS_)
        .other          _Z10max_gpu_v2PiS_,@"STO_CUDA_ENTRY STV_DEFAULT"
_Z10max_gpu_v2PiS_:
.text._Z10max_gpu_v2PiS_:
[----:B------:R-:W-:Y:S01]  /*0000*/  LDC R1, c[0x0][0x37c] ;  /* 0x0000df00ff017b82 */ /* 0x000fe20000000800 */
[----:B------:R-:W0:Y:S07]  /*0010*/  S2R R7, SR_TID.X ;  /* 0x0000000000077919 */ /* 0x000e2e0000002100 */
[----:B------:R-:W1:Y:S01]  /*0020*/  LDC.64 R2, c[0x0][0x380] ;  /* 0x0000e000ff027b82 */ /* 0x000e620000000a00 */
[----:B------:R-:W2:Y:S01]  /*0030*/  LDCU.64 UR6, c[0x0][0x358] ;  /* 0x00006b00ff0677ac */ /* 0x000ea20008000a00 */
[----:B------:R-:W0:Y:S02]  /*0040*/  S2R R6, SR_CTAID.X ;  /* 0x0000000000067919 */ /* 0x000e240000002500 */
[----:B0-----:R-:W-:-:S04]  /*0050*/  IMAD R5, R6, 0x8, R7 ;  /* 0x0000000806057824 */ /* 0x001fc800078e0207 */
[----:B-1----:R-:W-:-:S05]  /*0060*/  IMAD.WIDE.U32 R2, R5, 0x4, R2 ;  /* 0x0000000405027825 */ /* 0x002fca00078e0002 */
[----:B--2---:R0:W5:Y:S01]  /*0070*/  LDG.E R0, desc[UR6][R2.64] ;  /* 0x0000000602007981 */ /* 0x004162000c1e1900 */
[----:B------:R-:W-:Y:S01]  /*0080*/  ISETP.GT.U32.AND P0, PT, R7, 0x7, PT ;  /* 0x000000070700780c */ /* 0x000fe20003f04070 */
[----:B------:R-:W-:-:S12]  /*0090*/  BSSY.RECONVERGENT B0, `(.L_x_0) ;  /* 0x000000a000007945 */ /* 0x000fd80003800200 */
[----:B0-----:R-:W-:Y:S05]  /*00a0*/  @P0 BRA `(.L_x_1) ;  /* 0x0000000000200947 */ /* 0x001fea0003800000 */
[----:B------:R-:W0:Y:S01]  /*00b0*/  LDC R9, c[0x0][0x360] ;  /* 0x0000d800ff097b82 */ /* 0x000e220000000800 */
[----:B------:R-:W-:-:S07]  /*00c0*/  IMAD.MOV.U32 R4, RZ, RZ, R7 ;  /* 0x000000ffff047224 */ /* 0x000fce00078e0007 */
.L_x_2:
[----:B------:R1:W2:Y:S01]  /*00d0*/  LDG.E R5, desc[UR6][R2.64] ;  /* 0x0000000602057981 */ /* 0x0002a2000c1e1900 */
[----:B0-----:R-:W-:-:S05]  /*00e0*/  IMAD.IADD R4, R9, 0x1, R4 ;  /* 0x0000000109047824 */ /* 0x001fca00078e0204 */
[----:B------:R-:W-:Y:S01]  /*00f0*/  ISETP.GE.U32.AND P0, PT, R4, 0x8, PT ;  /* 0x000000080400780c */ /* 0x000fe20003f06070 */
[----:B-1----:R-:W-:Y:S01]  /*0100*/  IMAD.WIDE.U32 R2, R9, 0x4, R2 ;  /* 0x0000000409027825 */ /* 0x002fe200078e0002 */
[----:B--2--5:R-:W-:-:S11]  /*0110*/  VIMNMX R0, PT, PT, R5, R0, !PT ;  /* 0x0000000005007248 */ /* 0x024fd60007fe0100 */
[----:B------:R-:W-:Y:S05]  /*0120*/  @!P0 BRA `(.L_x_2) ;  /* 0xfffffffc00e88947 */ /* 0x000fea000383ffff */
.L_x_1:
[----:B------:R-:W-:Y:S05]  /*0130*/  BSYNC.RECONVERGENT B0 ;  /* 0x0000000000007941 */ /* 0x000fea0003800200 */
.L_x_0:
[----:B------:R-:W0:Y:S01]  /*0140*/  S2UR UR5, SR_CgaCtaId ;  /* 0x00000000000579c3 */ /* 0x000e220000008800 */
[----:B------:R-:W-:Y:S02]  /*0150*/  UMOV UR4, 0x400 ;  /* 0x0000040000047882 */ /* 0x000fe40000000000 */
[----:B0-----:R-:W-:-:S06]  /*0160*/  ULEA UR4, UR5, UR4, 0x18 ;  /* 0x0000000405047291 */ /* 0x001fcc000f8ec0ff */
[----:B------:R-:W-:-:S05]  /*0170*/  LEA R3, R7, UR4, 0x2 ;  /* 0x0000000407037c11 */ /* 0x000fca000f8e10ff */
[----:B------:R-:W0:Y:S01]  /*0180*/  LDCU UR4, c[0x0][0x360] ;  /* 0x00006c00ff0477ac */ /* 0x000e220008000800 */
[----:B-----5:R1:W-:Y:S01]  /*0190*/  STS [R3], R0 ;  /* 0x0000000003007388 */ /* 0x0203e20000000800 */
[----:B0-----:R-:W-:Y:S01]  /*01a0*/  UISETP.GE.U32.AND UP0, UPT, UR4, 0x2, UPT ;  /* 0x000000020400788c */ /* 0x001fe2000bf06070 */
[----:B------:R-:W-:Y:S08]  /*01b0*/  BAR.SYNC.DEFER_BLOCKING 0x0 ;  /* 0x0000000000007b1d */ /* 0x000ff00000010000 */
[----:B-1----:R-:W-:Y:S05]  /*01c0*/  BRA.U !UP0, `(.L_x_3) ;  /* 0x00000001083c7547 */ /* 0x002fea000b800000 */
[----:B------:R-:W-:-:S07]  /*01d0*/  IMAD.U32 R0, RZ, RZ, UR4 ;  /* 0x00000004ff007e24 */ /* 0x000fce000f8e00ff */
.L_x_6:
[--C-:B------:R-:W-:Y:S01]  /*01e0*/  IMAD.MOV.U32 R5, RZ, RZ, R0.reuse ;  /* 0x000000ffff057224 */ /* 0x100fe200078e0000 */
[----:B------:R-:W-:Y:S01]  /*01f0*/  SHF.R.U32.HI R0, RZ, 0x1, R0 ;  /* 0x00000001ff007819 */ /* 0x000fe20000011600 */
[----:B------:R-:W-:Y:S03]  /*0200*/  BSSY.RECONVERGENT B0, `(.L_x_4) ;  /* 0x0000008000007945 */ /* 0x000fe60003800200 */
[----:B------:R-:W-:-:S13]  /*0210*/  ISETP.GE.U32.AND P0, PT, R7, R0, PT ;  /* 0x000000000700720c */ /* 0x000fda0003f06070 */
[----:B0-----:R-:W-:Y:S05]  /*0220*/  @P0 BRA `(.L_x_5) ;  /* 0x0000000000140947 */ /* 0x001fea0003800000 */
[----:B------:R-:W-:Y:S01]  /*0230*/  IMAD R4, R0, 0x4, R3 ;  /* 0x0000000400047824 */ /* 0x000fe200078e0203 */
[----:B------:R-:W-:Y:S05]  /*0240*/  LDS R2, [R3] ;  /* 0x0000000003027984 */ /* 0x000fea0000000800 */
[----:B------:R-:W0:Y:S02]  /*0250*/  LDS R4, [R4] ;  /* 0x0000000004047984 */ /* 0x000e240000000800 */
[----:B0-----:R-:W-:-:S13]  /*0260*/  ISETP.GE.AND P0, PT, R2, R4, PT ;  /* 0x000000040200720c */ /* 0x001fda0003f06270 */
[----:B------:R0:W-:Y:S02]  /*0270*/  @!P0 STS [R3], R4 ;  /* 0x0000000403008388 */ /* 0x0001e40000000800 */
.L_x_5:
[----:B------:R-:W-:Y:S05]  /*0280*/  BSYNC.RECONVERGENT B0 ;  /* 0x0000000000007941 */ /* 0x000fea0003800200 */
.L_x_4:
[----:B------:R-:W-:Y:S01]  /*0290*/  BAR.SYNC.DEFER_BLOCKING 0x0 ;  /* 0x0000000000007b1d */ /* 0x000fe20000010000 */
[----:B------:R-:W-:-:S13]  /*02a0*/  ISETP.GT.U32.AND P0, PT, R5, 0x3, PT ;  /* 0x000000030500780c */ /* 0x000fda0003f04070 */
[----:B------:R-:W-:Y:S05]  /*02b0*/  @P0 BRA `(.L_x_6) ;  /* 0xfffffffc00c80947 */ /* 0x000fea000383ffff */
.L_x_3:
[----:B------:R-:W-:-:S13]  /*02c0*/  ISETP.NE.AND P0, PT, R7, RZ, PT ;  /* 0x000000ff0700720c */ /* 0x000fda0003f05270 */
[----:B------:R-:W-:Y:S05]  /*02d0*/  @P0 EXIT ;  /* 0x000000000000094d */ /* 0x000fea0003800000 */
[----:B------:R-:W1:Y:S01]  /*02e0*/  S2UR UR5, SR_CgaCtaId ;  /* 0x00000000000579c3 */ /* 0x000e620000008800 */
[----:B------:R-:W-:-:S07]  /*02f0*/  UMOV UR4, 0x400 ;  /* 0x0000040000047882 */ /* 0x000fce0000000000 */
[----:B0-----:R-:W0:Y:S01]  /*0300*/  LDC.64 R2, c[0x0][0x388] ;  /* 0x0000e200ff027b82 */ /* 0x001e220000000a00 */
[----:B-1----:R-:W-:Y:S01]  /*0310*/  ULEA UR4, UR5, UR4, 0x18 ;  /* 0x0000000405047291 */ /* 0x002fe2000f8ec0ff */
[----:B0-----:R-:W-:-:S08]  /*0320*/  IMAD.WIDE.U32 R2, R6, 0x4, R2 ;  /* 0x0000000406027825 */ /* 0x001fd000078e0002 */
[----:B------:R-:W0:Y:S04]  /*0330*/  LDS R5, [UR4] ;  /* 0x00000004ff057984 */ /* 0x000e280008000800 */
[----:B0-----:R-:W-:Y:S01]  /*0340*/  STG.E desc[UR6][R2.64], R5 ;  /* 0x0000000502007986 */ /* 0x001fe2000c101906 */
[----:B------:R-:W-:Y:S05]  /*0350*/  EXIT ;  /* 0x000000000000794d */ /* 0x000fea0003800000 */
.L_x_7:
[----:B------:R-:W-:-:S00]  /*0360*/  BRA `(.L_x_7) ;  /* 0xfffffffc00fc7947 */ /* 0x000fc0000383ffff */
[----:B------:R-:W-:-:S00]  /*0370*/  NOP ;  /* 0x0000000000007918 */ /* 0x000fc00000000000 */
        /* <DEDUP_REMOVED lines=8> */
.L_x_9:


//--------------------- .text._Z10max_gpu_v1PiS_  --------------------------
	.section	.text._Z10max_gpu_v1PiS_,"ax",@progbits
	.align	128
        .global         _Z10max_gpu_v1PiS_
        .type           _Z10max_gpu_v1PiS_,@function
        .size           _Z10max_gpu_v1PiS_,(.L_x_10 - _Z10max_gpu_v1PiS_)
        .other          _Z10max_gpu_v1PiS_,@"STO_CUDA_ENTRY STV_DEFAULT"
_Z10max_gpu_v1PiS_:
.text._Z10max_gpu_v1PiS_:
[----:B------:R-:W-:Y:S01]  /*0000*/  LDC R1, c[0x0][0x37c] ;  /* 0x0000df00ff017b82 */ /* 0x000fe20000000800 */
[----:B------:R-:W0:Y:S07]  /*0010*/  S2R R5, SR_TID.X ;  /* 0x0000000000057919 */ /* 0x000e2e0000002100 */
[----:B------:R-:W1:Y:S01]  /*0020*/  LDC.64 R2, c[0x0][0x380] ;  /* 0x0000e000ff027b82 */ /* 0x000e620000000a00 */
[----:B------:R-:W0:Y:S01]  /*0030*/  LDCU UR6, c[0x0][0x360] ;  /* 0x00006c00ff0677ac */ /* 0x000e220008000800 */
[----:B------:R-:W0:Y:S01]  /*0040*/  S2R R12, SR_CTAID.X ;  /* 0x00000000000c7919 */ /* 0x000e220000002500 */
[----:B------:R-:W2:Y:S05]  /*0050*/  LDCU.64 UR4, c[0x0][0x358] ;  /* 0x00006b00ff0477ac */ /* 0x000eaa0008000a00 */
[----:B------:R-:W3:Y:S01]  /*0060*/  LDC.64 R6, c[0x0][0x388] ;  /* 0x0000e200ff067b82 */ /* 0x000ee20000000a00 */
[----:B0-----:R-:W-:-:S04]  /*0070*/  IMAD R5, R12, UR6, R5 ;  /* 0x000000060c057c24 */ /* 0x001fc8000f8e0205 */
[----:B-1----:R-:W-:-:S04]  /*0080*/  IMAD.WIDE R2, R5, 0x4, R2 ;  /* 0x0000000405027825 */ /* 0x002fc800078e0202 */
[----:B------:R-:W-:Y:S02]  /*0090*/  IMAD.WIDE R4, R5, 0x1c, R2 ;  /* 0x0000001c05047825 */ /* 0x000fe400078e0202 */
[----:B--2---:R-:W2:Y:S04]  /*00a0*/  LDG.E R2, desc[UR4][R2.64] ;  /* 0x0000000402027981 */ /* 0x004ea8000c1e1900 */
[----:B------:R-:W2:Y:S04]  /*00b0*/  LDG.E R9, desc[UR4][R4.64+0x4] ;  /* 0x0000040404097981 */ /* 0x000ea8000c1e1900 */
[----:B------:R-:W2:Y:S04]  /*00c0*/  LDG.E R0, desc[UR4][R4.64+0x8] ;  /* 0x0000080404007981 */ /* 0x000ea8000c1e1900 */
[----:B------:R-:W4:Y:S04]  /*00d0*/  LDG.E R11, desc[UR4][R4.64+0xc] ;  /* 0x00000c04040b7981 */ /* 0x000f28000c1e1900 */
[----:B------:R-:W4:Y:S04]  /*00e0*/  LDG.E R8, desc[UR4][R4.64+0x10] ;  /* 0x0000100404087981 */ /* 0x000f28000c1e1900 */
[----:B------:R-:W5:Y:S04]  /*00f0*/  LDG.E R13, desc[UR4][R4.64+0x14] ;  /* 0x00001404040d7981 */ /* 0x000f68000c1e1900 */
[----:B------:R-:W5:Y:S04]  /*0100*/  LDG.E R10, desc[UR4][R4.64+0x18] ;  /* 0x00001804040a7981 */ /* 0x000f68000c1e1900 */
[----:B------:R-:W5:Y:S01]  /*0110*/  LDG.E R15, desc[UR4][R4.64+0x1c] ;  /* 0x00001c04040f7981 */ /* 0x000f62000c1e1900 */
[----:B--2---:R-:W-:Y:S01]  /*0120*/  VIMNMX3 R0, R9, R2, R0, !PT ;  /* 0x000000020900720f */ /* 0x004fe20007800100 */
[----:B---3--:R-:W-:-:S03]  /*0130*/  IMAD.WIDE.U32 R2, R12, 0x4, R6 ;  /* 0x000000040c027825 */ /* 0x008fc600078e0006 */
[----:B----4-:R-:W-:-:S04]  /*0140*/  VIMNMX3 R0, R11, R0, R8, !PT ;  /* 0x000000000b00720f */ /* 0x010fc80007800108 */
[----:B-----5:R-:W-:-:S04]  /*0150*/  VIMNMX3 R0, R13, R0, R10, !PT ;  /* 0x000000000d00720f */ /* 0x020fc8000780010a */
[----:B------:R-:W-:-:S05]  /*0160*/  VIMNMX R15, PT, PT, R0, R15, !PT ;  /* 0x0000000f000f7248 */ /* 0x000fca0007fe0100 */
[----:B------:R-:W-:Y:S01]  /*0170*/  STG.E desc[UR4][R2.64], R15 ;  /* 0x0000000f02007986 */ /* 0x000fe2000c101904 */
[----:B------:R-:W-:Y:S05]  /*0180*/  EXIT ;  /* 0x000000000000794d */ /* 0x000fea0003800000 */
.L_x_8:
        /* <DEDUP_REMOVED lines=15> */
.L_x_10:


//--------------------- .nv.shared._Z10max_gpu_v2PiS_ --------------------------
	.section	.nv.shared._Z10max_gpu_v2PiS_,"aw",@nobits
	.sectionflags	@""
	.align	4
.nv.shared._Z10max_gpu_v2PiS_:
	.zero		1040


//--------------------- .nv.shared.reserved.0     --------------------------
	.section	.nv.shared.reserved.0,"aw",@nobits
	.weak		__nv_reservedSMEM_offset_0_alias
	.size		__nv_reservedSMEM_offset_0_alias, 0, 64
	.other		__nv_reservedSMEM_offset_0_alias,@"STO_CUDA_RESERVED_SHARED STV_DEFAULT"
__nv_reservedSMEM_offset_0_alias:
	.zero		0
	.zero		64


//--------------------- .nv.constant0._Z10max_gpu_v2PiS_ --------------------------
	.section	.nv.constant0._Z10max_gpu_v2PiS_,"a",@progbits
	.sectionflags	@""
	.align	4
.nv.constant0._Z10max_gpu_v2PiS_:
	.zero		912


//--------------------- .nv.constant0._Z10max_gpu_v1PiS_ --------------------------
	.section	.nv.constant0._Z10max_gpu_v1PiS_,"a",@progbits
	.sectionflags	@""
	.align	4
.nv.constant0._Z10max_gpu_v1PiS_:
	.zero		912


//--------------------- SYMBOLS --------------------------

	.type		.nv.reservedSmem.offset0,@object
	.size		.nv.reservedSmem.offset0,0x4
	.type		.nv.reservedSmem.cap,@object
	.size		.nv.reservedSmem.cap,0x4
